//
// Generated by NVIDIA NVVM Compiler
//
// Compiler Build ID: CL-36424714
// Cuda compilation tools, release 13.0, V13.0.88
// Based on NVVM 20.0.0
//

.version 9.0
.target sm_100
.address_size 64

	// .globl	_Z4sum1PiS_i
// _ZZ4sum2PiS_iE10share_data has been demoted
// _ZZ4sum3PiS_iE10share_data has been demoted
// _ZZ4sum5PiS_iE12warp_results has been demoted

.visible .entry _Z4sum1PiS_i(
	.param .u64 .ptr .align 1 _Z4sum1PiS_i_param_0,
	.param .u64 .ptr .align 1 _Z4sum1PiS_i_param_1,
	.param .u32 _Z4sum1PiS_i_param_2
)
{
	.reg .pred 	%p<3>;
	.reg .b32 	%r<20>;
	.reg .b64 	%rd<7>;

	ld.param.u64 	%rd2, [_Z4sum1PiS_i_param_0];
	ld.param.u64 	%rd3, [_Z4sum1PiS_i_param_1];
	ld.param.u32 	%r9, [_Z4sum1PiS_i_param_2];
	mov.u32 	%r11, %ctaid.x;
	mov.u32 	%r1, %ntid.x;
	mov.u32 	%r12, %tid.x;
	mad.lo.s32 	%r17, %r11, %r1, %r12;
	setp.ge.s32 	%p1, %r17, %r9;
	mov.b32 	%r19, 0;
	@%p1 bra 	$L__BB0_3;
	mov.u32 	%r14, %nctaid.x;
	mul.lo.s32 	%r3, %r1, %r14;
	cvta.to.global.u64 	%rd1, %rd2;
	mov.b32 	%r19, 0;
$L__BB0_2:
	mul.wide.s32 	%rd4, %r17, 4;
	add.s64 	%rd5, %rd1, %rd4;
	ld.global.u32 	%r15, [%rd5];
	add.s32 	%r19, %r15, %r19;
	add.s32 	%r17, %r17, %r3;
	setp.lt.s32 	%p2, %r17, %r9;
	@%p2 bra 	$L__BB0_2;
$L__BB0_3:
	cvta.to.global.u64 	%rd6, %rd3;
	atom.global.add.u32 	%r16, [%rd6], %r19;
	ret;

}
	// .globl	_Z4sum2PiS_i
.visible .entry _Z4sum2PiS_i(
	.param .u64 .ptr .align 1 _Z4sum2PiS_i_param_0,
	.param .u64 .ptr .align 1 _Z4sum2PiS_i_param_1,
	.param .u32 _Z4sum2PiS_i_param_2
)
{
	.reg .pred 	%p<7>;
	.reg .b32 	%r<34>;
	.reg .b64 	%rd<9>;
	// demoted variable
	.shared .align 4 .b8 _ZZ4sum2PiS_iE10share_data[1024];
	ld.param.u64 	%rd2, [_Z4sum2PiS_i_param_0];
	ld.param.u64 	%rd3, [_Z4sum2PiS_i_param_1];
	ld.param.u32 	%r14, [_Z4sum2PiS_i_param_2];
	mov.u32 	%r1, %tid.x;
	mov.u32 	%r2, %ctaid.x;
	mov.u32 	%r3, %ntid.x;
	mad.lo.s32 	%r30, %r2, %r3, %r1;
	setp.ge.s32 	%p1, %r30, %r14;
	mov.b32 	%r32, 0;
	@%p1 bra 	$L__BB1_3;
	mov.u32 	%r17, %nctaid.x;
	mul.lo.s32 	%r5, %r3, %r17;
	cvta.to.global.u64 	%rd1, %rd2;
	mov.b32 	%r32, 0;
$L__BB1_2:
	mul.wide.s32 	%rd4, %r30, 4;
	add.s64 	%rd5, %rd1, %rd4;
	ld.global.u32 	%r18, [%rd5];
	add.s32 	%r32, %r18, %r32;
	add.s32 	%r30, %r30, %r5;
	setp.lt.s32 	%p2, %r30, %r14;
	@%p2 bra 	$L__BB1_2;
$L__BB1_3:
	shl.b32 	%r19, %r1, 2;
	mov.u32 	%r20, _ZZ4sum2PiS_iE10share_data;
	add.s32 	%r11, %r20, %r19;
	st.shared.u32 	[%r11], %r32;
	bar.sync 	0;
	setp.lt.u32 	%p3, %r3, 2;
	@%p3 bra 	$L__BB1_8;
	mov.b32 	%r33, 1;
$L__BB1_5:
	shl.b32 	%r13, %r33, 1;
	add.s32 	%r22, %r13, -1;
	and.b32  	%r23, %r22, %r1;
	setp.ne.s32 	%p4, %r23, 0;
	@%p4 bra 	$L__BB1_7;
	shl.b32 	%r24, %r33, 2;
	add.s32 	%r25, %r11, %r24;
	ld.shared.u32 	%r26, [%r25];
	ld.shared.u32 	%r27, [%r11];
	add.s32 	%r28, %r27, %r26;
	st.shared.u32 	[%r11], %r28;
$L__BB1_7:
	bar.sync 	0;
	setp.lt.u32 	%p5, %r13, %r3;
	mov.u32 	%r33, %r13;
	@%p5 bra 	$L__BB1_5;
$L__BB1_8:
	setp.ne.s32 	%p6, %r1, 0;
	@%p6 bra 	$L__BB1_10;
	ld.shared.u32 	%r29, [_ZZ4sum2PiS_iE10share_data];
	cvta.to.global.u64 	%rd6, %rd3;
	mul.wide.u32 	%rd7, %r2, 4;
	add.s64 	%rd8, %rd6, %rd7;
	st.global.u32 	[%rd8], %r29;
$L__BB1_10:
	ret;

}
	// .globl	_Z4sum3PiS_i
.visible .entry _Z4sum3PiS_i(
	.param .u64 .ptr .align 1 _Z4sum3PiS_i_param_0,
	.param .u64 .ptr .align 1 _Z4sum3PiS_i_param_1,
	.param .u32 _Z4sum3PiS_i_param_2
)
{
	.reg .pred 	%p<7>;
	.reg .b32 	%r<31>;
	.reg .b64 	%rd<9>;
	// demoted variable
	.shared .align 4 .b8 _ZZ4sum3PiS_iE10share_data[1024];
	ld.param.u64 	%rd2, [_Z4sum3PiS_i_param_0];
	ld.param.u64 	%rd3, [_Z4sum3PiS_i_param_1];
	ld.param.u32 	%r14, [_Z4sum3PiS_i_param_2];
	mov.u32 	%r1, %tid.x;
	mov.u32 	%r2, %ctaid.x;
	mov.u32 	%r30, %ntid.x;
	mad.lo.s32 	%r27, %r2, %r30, %r1;
	setp.ge.s32 	%p1, %r27, %r14;
	mov.b32 	%r29, 0;
	@%p1 bra 	$L__BB2_3;
	mov.u32 	%r17, %nctaid.x;
	mul.lo.s32 	%r5, %r30, %r17;
	cvta.to.global.u64 	%rd1, %rd2;
	mov.b32 	%r29, 0;
$L__BB2_2:
	mul.wide.s32 	%rd4, %r27, 4;
	add.s64 	%rd5, %rd1, %rd4;
	ld.global.u32 	%r18, [%rd5];
	add.s32 	%r29, %r18, %r29;
	add.s32 	%r27, %r27, %r5;
	setp.lt.s32 	%p2, %r27, %r14;
	@%p2 bra 	$L__BB2_2;
$L__BB2_3:
	shl.b32 	%r19, %r1, 2;
	mov.u32 	%r20, _ZZ4sum3PiS_iE10share_data;
	add.s32 	%r11, %r20, %r19;
	st.shared.u32 	[%r11], %r29;
	bar.sync 	0;
	setp.lt.u32 	%p3, %r30, 2;
	@%p3 bra 	$L__BB2_7;
$L__BB2_4:
	shr.u32 	%r13, %r30, 1;
	setp.ge.u32 	%p4, %r1, %r13;
	@%p4 bra 	$L__BB2_6;
	shl.b32 	%r21, %r13, 2;
	add.s32 	%r22, %r11, %r21;
	ld.shared.u32 	%r23, [%r22];
	ld.shared.u32 	%r24, [%r11];
	add.s32 	%r25, %r24, %r23;
	st.shared.u32 	[%r11], %r25;
$L__BB2_6:
	bar.sync 	0;
	setp.gt.u32 	%p5, %r30, 3;
	mov.u32 	%r30, %r13;
	@%p5 bra 	$L__BB2_4;
$L__BB2_7:
	setp.ne.s32 	%p6, %r1, 0;
	@%p6 bra 	$L__BB2_9;
	ld.shared.u32 	%r26, [_ZZ4sum3PiS_iE10share_data];
	cvta.to.global.u64 	%rd6, %rd3;
	mul.wide.u32 	%rd7, %r2, 4;
	add.s64 	%rd8, %rd6, %rd7;
	st.global.u32 	[%rd8], %r26;
$L__BB2_9:
	ret;

}
	// .globl	_Z4sum5PiS_i
.visible .entry _Z4sum5PiS_i(
	.param .u64 .ptr .align 1 _Z4sum5PiS_i_param_0,
	.param .u64 .ptr .align 1 _Z4sum5PiS_i_param_1,
	.param .u32 _Z4sum5PiS_i_param_2
)
{
	.reg .pred 	%p<23>;
	.reg .b32 	%r<56>;
	.reg .b32 	%f<2>;
	.reg .b64 	%rd<9>;
	// demoted variable
	.shared .align 4 .b8 _ZZ4sum5PiS_iE12warp_results[128];
	ld.param.u64 	%rd2, [_Z4sum5PiS_i_param_0];
	ld.param.u64 	%rd3, [_Z4sum5PiS_i_param_1];
	ld.param.u32 	%r14, [_Z4sum5PiS_i_param_2];
	mov.u32 	%r1, %tid.x;
	mov.u32 	%r2, %ctaid.x;
	mov.u32 	%r3, %ntid.x;
	mad.lo.s32 	%r53, %r2, %r3, %r1;
	and.b32  	%r5, %r1, 31;
	setp.ge.s32 	%p1, %r53, %r14;
	mov.b32 	%r55, 0;
	@%p1 bra 	$L__BB3_3;
	mov.u32 	%r17, %nctaid.x;
	mul.lo.s32 	%r6, %r3, %r17;
	cvta.to.global.u64 	%rd1, %rd2;
	mov.b32 	%r55, 0;
$L__BB3_2:
	mul.wide.s32 	%rd4, %r53, 4;
	add.s64 	%rd5, %rd1, %rd4;
	ld.global.u32 	%r18, [%rd5];
	add.s32 	%r55, %r18, %r55;
	add.s32 	%r53, %r53, %r6;
	setp.lt.s32 	%p2, %r53, %r14;
	@%p2 bra 	$L__BB3_2;
$L__BB3_3:
	shfl.sync.down.b32	%r19|%p3, %r55, 16, 31, -1;
	add.s32 	%r20, %r19, %r55;
	shfl.sync.down.b32	%r21|%p4, %r20, 8, 31, -1;
	add.s32 	%r22, %r21, %r20;
	shfl.sync.down.b32	%r23|%p5, %r22, 4, 31, -1;
	add.s32 	%r24, %r23, %r22;
	shfl.sync.down.b32	%r25|%p6, %r24, 2, 31, -1;
	add.s32 	%r26, %r25, %r24;
	shfl.sync.down.b32	%r27|%p7, %r26, 1, 31, -1;
	add.s32 	%r12, %r27, %r26;
	setp.ne.s32 	%p8, %r5, 0;
	@%p8 bra 	$L__BB3_5;
	shr.u32 	%r28, %r1, 3;
	and.b32  	%r29, %r28, 124;
	mov.u32 	%r30, _ZZ4sum5PiS_iE12warp_results;
	add.s32 	%r31, %r30, %r29;
	st.shared.u32 	[%r31], %r12;
$L__BB3_5:
	bar.sync 	0;
	setp.gt.u32 	%p9, %r1, 31;
	shr.u32 	%r32, %r3, 5;
	setp.ge.u32 	%p10, %r5, %r32;
	or.pred  	%p11, %p9, %p10;
	@%p11 bra 	$L__BB3_8;
	setp.ne.s32 	%p12, %r5, 0;
	setp.eq.s32 	%p13, %r5, 0;
	shl.b32 	%r34, %r5, 2;
	mov.u32 	%r35, _ZZ4sum5PiS_iE12warp_results;
	add.s32 	%r36, %r35, %r34;
	ld.shared.u32 	%r37, [%r36];
	cvt.rn.f32.s32 	%f1, %r37;
	cvt.rzi.s32.f32 	%r38, %f1;
	shfl.sync.down.b32	%r39|%p14, %r38, 16, 31, -1;
	setp.lt.u32 	%p15, %r5, 16;
	selp.b32 	%r40, %r39, 0, %p15;
	add.s32 	%r41, %r40, %r38;
	shfl.sync.down.b32	%r42|%p16, %r41, 8, 31, -1;
	setp.lt.u32 	%p17, %r5, 8;
	selp.b32 	%r43, %r42, 0, %p17;
	add.s32 	%r44, %r43, %r41;
	shfl.sync.down.b32	%r45|%p18, %r44, 4, 31, -1;
	setp.lt.u32 	%p19, %r5, 4;
	selp.b32 	%r46, %r45, 0, %p19;
	add.s32 	%r47, %r46, %r44;
	shfl.sync.down.b32	%r48|%p20, %r47, 2, 31, -1;
	setp.lt.u32 	%p21, %r5, 2;
	selp.b32 	%r49, %r48, 0, %p21;
	add.s32 	%r50, %r49, %r47;
	shfl.sync.down.b32	%r51|%p22, %r50, 1, 31, -1;
	selp.b32 	%r52, %r51, 0, %p13;
	add.s32 	%r13, %r52, %r50;
	@%p12 bra 	$L__BB3_8;
	cvta.to.global.u64 	%rd6, %rd3;
	mul.wide.u32 	%rd7, %r2, 4;
	add.s64 	%rd8, %rd6, %rd7;
	st.global.u32 	[%rd8], %r13;
$L__BB3_8:
	ret;

}


// ===== COMPILED SASS (sm_100) =====

	.target	sm_100

	.elftype	@"ET_EXEC"


//--------------------- .note.nv.tkinfo           --------------------------
	.section	.note.nv.tkinfo,"",@"SHT_NOTE"
	.sectionflags	@"SHF_NOTE_NV_TKINFO"
	.tkinfo
        /*0018*/ 	.word	0x00000002
        /*0030*/ 	.string	""
        /*0030*/ 	.string	"ptxas"
        /*0030*/ 	.string	"Cuda compilation tools, release 13.0, V13.0.88"
        /*0030*/ 	.string	"Build cuda_13.0.r13.0/compiler.36424714_0"
        /*0030*/ 	.string	"-arch sm_100 -m 64 "



//--------------------- .note.nv.cuinfo           --------------------------
	.section	.note.nv.cuinfo,"",@"SHT_NOTE"
	.sectionflags	@"SHF_NOTE_NV_CUINFO"
        /*0018*/ 	.short	0x0002
        /*001a*/ 	.short	0x0064
        /*001c*/ 	.short	0x0082
	.zero		2


//--------------------- .nv.info                  --------------------------
	.section	.nv.info,"",@"SHT_CUDA_INFO"
	.align	4


	//----- nvinfo : EIATTR_REGCOUNT
	.align		4
        /*0000*/ 	.byte	0x04, 0x2f
        /*0002*/ 	.short	(.L_1 - .L_0)
	.align		4
.L_0:
        /*0004*/ 	.word	index@(_Z4sum1PiS_i)
        /*0008*/ 	.word	0x0000000b


	//----- nvinfo : EIATTR_FRAME_SIZE
	.align		4
.L_1:
        /*000c*/ 	.byte	0x04, 0x11
        /*000e*/ 	.short	(.L_3 - .L_2)
	.align		4
.L_2:
        /*0010*/ 	.word	index@(_Z4sum1PiS_i)
        /*0014*/ 	.word	0x00000000


	//----- nvinfo : EIATTR_REGCOUNT
	.align		4
.L_3:
        /*0018*/ 	.byte	0x04, 0x2f
        /*001a*/ 	.short	(.L_5 - .L_4)
	.align		4
.L_4:
        /*001c*/ 	.word	index@(_Z4sum2PiS_i)
        /*0020*/ 	.word	0x0000000c


	//----- nvinfo : EIATTR_FRAME_SIZE
	.align		4
.L_5:
        /*0024*/ 	.byte	0x04, 0x11
        /*0026*/ 	.short	(.L_7 - .L_6)
	.align		4
.L_6:
        /*0028*/ 	.word	index@(_Z4sum2PiS_i)
        /*002c*/ 	.word	0x00000000


	//----- nvinfo : EIATTR_REGCOUNT
	.align		4
.L_7:
        /*0030*/ 	.byte	0x04, 0x2f
        /*0032*/ 	.short	(.L_9 - .L_8)
	.align		4
.L_8:
        /*0034*/ 	.word	index@(_Z4sum3PiS_i)
        /*0038*/ 	.word	0x0000000e


	//----- nvinfo : EIATTR_FRAME_SIZE
	.align		4
.L_9:
        /*003c*/ 	.byte	0x04, 0x11
        /*003e*/ 	.short	(.L_11 - .L_10)
	.align		4
.L_10:
        /*0040*/ 	.word	index@(_Z4sum3PiS_i)
        /*0044*/ 	.word	0x00000000


	//----- nvinfo : EIATTR_REGCOUNT
	.align		4
.L_11:
        /*0048*/ 	.byte	0x04, 0x2f
        /*004a*/ 	.short	(.L_13 - .L_12)
	.align		4
.L_12:
        /*004c*/ 	.word	index@(_Z4sum5PiS_i)
        /*0050*/ 	.word	0x0000000e


	//----- nvinfo : EIATTR_FRAME_SIZE
	.align		4
.L_13:
        /*0054*/ 	.byte	0x04, 0x11
        /*0056*/ 	.short	(.L_15 - .L_14)
	.align		4
.L_14:
        /*0058*/ 	.word	index@(_Z4sum5PiS_i)
        /*005c*/ 	.word	0x00000000


	//----- nvinfo : EIATTR_MIN_STACK_SIZE
	.align		4
.L_15:
        /*0060*/ 	.byte	0x04, 0x12
        /*0062*/ 	.short	(.L_17 - .L_16)
	.align		4
.L_16:
        /*0064*/ 	.word	index@(_Z4sum5PiS_i)
        /*0068*/ 	.word	0x00000000


	//----- nvinfo : EIATTR_MIN_STACK_SIZE
	.align		4
.L_17:
        /*006c*/ 	.byte	0x04, 0x12
        /*006e*/ 	.short	(.L_19 - .L_18)
	.align		4
.L_18:
        /*0070*/ 	.word	index@(_Z4sum3PiS_i)
        /*0074*/ 	.word	0x00000000


	//----- nvinfo : EIATTR_MIN_STACK_SIZE
	.align		4
.L_19:
        /*0078*/ 	.byte	0x04, 0x12
        /*007a*/ 	.short	(.L_21 - .L_20)
	.align		4
.L_20:
        /*007c*/ 	.word	index@(_Z4sum2PiS_i)
        /*0080*/ 	.word	0x00000000


	//----- nvinfo : EIATTR_MIN_STACK_SIZE
	.align		4
.L_21:
        /*0084*/ 	.byte	0x04, 0x12
        /*0086*/ 	.short	(.L_23 - .L_22)
	.align		4
.L_22:
        /*0088*/ 	.word	index@(_Z4sum1PiS_i)
        /*008c*/ 	.word	0x00000000
.L_23:


//--------------------- .nv.compat                --------------------------
	.section	.nv.compat,"",@"SHT_CUDA_COMPAT_INFO"
	.align	4
        /*0000*/ 	.byte	0x02, 0x09, 0x00, 0x00, 0x02, 0x02, 0x01, 0x00, 0x02, 0x05, 0x05, 0x00, 0x03, 0x07, 0x01, 0x01
        /*0010*/ 	.byte	0x02, 0x03, 0x00, 0x00, 0x02, 0x06, 0x01, 0x00, 0x04, 0x0b, 0x08, 0x00, 0x09, 0x00, 0x00, 0x00
        /*0020*/ 	.byte	0x00, 0x00, 0x00, 0x00


//--------------------- .nv.info._Z4sum5PiS_i     --------------------------
	.section	.nv.info._Z4sum5PiS_i,"",@"SHT_CUDA_INFO"
	.sectionflags	@""
	.align	4


	//----- nvinfo : EIATTR_CUDA_API_VERSION
	.align		4
        /*0000*/ 	.byte	0x04, 0x37
        /*0002*/ 	.short	(.L_25 - .L_24)
.L_24:
        /*0004*/ 	.word	0x00000082


	//----- nvinfo : EIATTR_KPARAM_INFO
	.align		4
.L_25:
        /*0008*/ 	.byte	0x04, 0x17
        /*000a*/ 	.short	(.L_27 - .L_26)
.L_26:
        /*000c*/ 	.word	0x00000000
        /*0010*/ 	.short	0x0002
        /*0012*/ 	.short	0x0010
        /*0014*/ 	.byte	0x00, 0xf0, 0x11, 0x00


	//----- nvinfo : EIATTR_KPARAM_INFO
	.align		4
.L_27:
        /*0018*/ 	.byte	0x04, 0x17
        /*001a*/ 	.short	(.L_29 - .L_28)
.L_28:
        /*001c*/ 	.word	0x00000000
        /*0020*/ 	.short	0x0001
        /*0022*/ 	.short	0x0008
        /*0024*/ 	.byte	0x00, 0xf5, 0x21, 0x00


	//----- nvinfo : EIATTR_KPARAM_INFO
	.align		4
.L_29:
        /*0028*/ 	.byte	0x04, 0x17
        /*002a*/ 	.short	(.L_31 - .L_30)
.L_30:
        /*002c*/ 	.word	0x00000000
        /*0030*/ 	.short	0x0000
        /*0032*/ 	.short	0x0000
        /*0034*/ 	.byte	0x00, 0xf5, 0x21, 0x00


	//----- nvinfo : EIATTR_SPARSE_MMA_MASK
	.align		4
.L_31:
        /*0038*/ 	.byte	0x03, 0x50
        /*003a*/ 	.short	0x0000


	//----- nvinfo : EIATTR_MAXREG_COUNT
	.align		4
        /*003c*/ 	.byte	0x03, 0x1b
        /*003e*/ 	.short	0x00ff


	//----- nvinfo : EIATTR_NUM_BARRIERS
	.align		4
        /*0040*/ 	.byte	0x02, 0x4c
        /*0042*/ 	.byte	0x01
	.zero		1


	//----- nvinfo : EIATTR_MERCURY_ISA_VERSION
	.align		4
        /*0044*/ 	.byte	0x03, 0x5f
        /*0046*/ 	.short	0x0101


	//----- nvinfo : EIATTR_COOP_GROUP_MASK_REGIDS
	.align		4
        /*0048*/ 	.byte	0x04, 0x29
        /*004a*/ 	.short	(.L_33 - .L_32)


	//   ....[0]....
.L_32:
        /*004c*/ 	.word	0xffffffff


	//   ....[1]....
        /*0050*/ 	.word	0xffffffff


	//   ....[2]....
        /*0054*/ 	.word	0xffffffff


	//   ....[3]....
        /*0058*/ 	.word	0xffffffff


	//   ....[4]....
        /*005c*/ 	.word	0xffffffff


	//   ....[5]....
        /*0060*/ 	.word	0xffffffff


	//   ....[6]....
        /*0064*/ 	.word	0xffffffff


	//   ....[7]....
        /*0068*/ 	.word	0xffffffff


	//   ....[8]....
        /*006c*/ 	.word	0xffffffff


	//   ....[9]....
        /*0070*/ 	.word	0xffffffff


	//----- nvinfo : EIATTR_COOP_GROUP_INSTR_OFFSETS
	.align		4
.L_33:
        /*0074*/ 	.byte	0x04, 0x28
        /*0076*/ 	.short	(.L_35 - .L_34)


	//   ....[0]....
.L_34:
        /*0078*/ 	.word	0x00000170


	//   ....[1]....
        /*007c*/ 	.word	0x000001a0


	//   ....[2]....
        /*0080*/ 	.word	0x000001d0


	//   ....[3]....
        /*0084*/ 	.word	0x00000260


	//   ....[4]....
        /*0088*/ 	.word	0x000002a0


	//   ....[5]....
        /*008c*/ 	.word	0x00000370


	//   ....[6]....
        /*0090*/ 	.word	0x000003b0


	//   ....[7]....
        /*0094*/ 	.word	0x000003f0


	//   ....[8]....
        /*0098*/ 	.word	0x00000430


	//   ....[9]....
        /*009c*/ 	.word	0x00000460


	//----- nvinfo : EIATTR_VRC_CTA_INIT_COUNT
	.align		4
.L_35:
        /*00a0*/ 	.byte	0x02, 0x4a
	.zero		1
	.zero		1


	//----- nvinfo : EIATTR_EXIT_INSTR_OFFSETS
	.align		4
        /*00a4*/ 	.byte	0x04, 0x1c
        /*00a6*/ 	.short	(.L_37 - .L_36)


	//   ....[0]....
.L_36:
        /*00a8*/ 	.word	0x000002e0


	//   ....[1]....
        /*00ac*/ 	.word	0x00000470


	//   ....[2]....
        /*00b0*/ 	.word	0x000004e0


	//----- nvinfo : EIATTR_CRS_STACK_SIZE
	.align		4
.L_37:
        /*00b4*/ 	.byte	0x04, 0x1e
        /*00b6*/ 	.short	(.L_39 - .L_38)
.L_38:
        /*00b8*/ 	.word	0x00000000


	//----- nvinfo : EIATTR_CBANK_PARAM_SIZE
	.align		4
.L_39:
        /*00bc*/ 	.byte	0x03, 0x19
        /*00be*/ 	.short	0x0014


	//----- nvinfo : EIATTR_PARAM_CBANK
	.align		4
        /*00c0*/ 	.byte	0x04, 0x0a
        /*00c2*/ 	.short	(.L_41 - .L_40)
	.align		4
.L_40:
        /*00c4*/ 	.word	index@(.nv.constant0._Z4sum5PiS_i)
        /*00c8*/ 	.short	0x0380
        /*00ca*/ 	.short	0x0014


	//----- nvinfo : EIATTR_SW_WAR
	.align		4
.L_41:
        /*00cc*/ 	.byte	0x04, 0x36
        /*00ce*/ 	.short	(.L_43 - .L_42)
.L_42:
        /*00d0*/ 	.word	0x00000008
.L_43:


//--------------------- .nv.info._Z4sum3PiS_i     --------------------------
	.section	.nv.info._Z4sum3PiS_i,"",@"SHT_CUDA_INFO"
	.sectionflags	@""
	.align	4


	//----- nvinfo : EIATTR_CUDA_API_VERSION
	.align		4
        /*0000*/ 	.byte	0x04, 0x37
        /*0002*/ 	.short	(.L_45 - .L_44)
.L_44:
        /*0004*/ 	.word	0x00000082


	//----- nvinfo : EIATTR_KPARAM_INFO
	.align		4
.L_45:
        /*0008*/ 	.byte	0x04, 0x17
        /*000a*/ 	.short	(.L_47 - .L_46)
.L_46:
        /*000c*/ 	.word	0x00000000
        /*0010*/ 	.short	0x0002
        /*0012*/ 	.short	0x0010
        /*0014*/ 	.byte	0x00, 0xf0, 0x11, 0x00


	//----- nvinfo : EIATTR_KPARAM_INFO
	.align		4
.L_47:
        /*0018*/ 	.byte	0x04, 0x17
        /*001a*/ 	.short	(.L_49 - .L_48)
.L_48:
        /*001c*/ 	.word	0x00000000
        /*0020*/ 	.short	0x0001
        /*0022*/ 	.short	0x0008
        /*0024*/ 	.byte	0x00, 0xf5, 0x21, 0x00


	//----- nvinfo : EIATTR_KPARAM_INFO
	.align		4
.L_49:
        /*0028*/ 	.byte	0x04, 0x17
        /*002a*/ 	.short	(.L_51 - .L_50)
.L_50:
        /*002c*/ 	.word	0x00000000
        /*0030*/ 	.short	0x0000
        /*0032*/ 	.short	0x0000
        /*0034*/ 	.byte	0x00, 0xf5, 0x21, 0x00


	//----- nvinfo : EIATTR_SPARSE_MMA_MASK
	.align		4
.L_51:
        /*0038*/ 	.byte	0x03, 0x50
        /*003a*/ 	.short	0x0000


	//----- nvinfo : EIATTR_MAXREG_COUNT
	.align		4
        /*003c*/ 	.byte	0x03, 0x1b
        /*003e*/ 	.short	0x00ff


	//----- nvinfo : EIATTR_NUM_BARRIERS
	.align		4
        /*0040*/ 	.byte	0x02, 0x4c
        /*0042*/ 	.byte	0x01
	.zero		1


	//----- nvinfo : EIATTR_MERCURY_ISA_VERSION
	.align		4
        /*0044*/ 	.byte	0x03, 0x5f
        /*0046*/ 	.short	0x0101


	//----- nvinfo : EIATTR_VRC_CTA_INIT_COUNT
	.align		4
        /*0048*/ 	.byte	0x02, 0x4a
	.zero		1
	.zero		1


	//----- nvinfo : EIATTR_EXIT_INSTR_OFFSETS
	.align		4
        /*004c*/ 	.byte	0x04, 0x1c
        /*004e*/ 	.short	(.L_53 - .L_52)


	//   ....[0]....
.L_52:
        /*0050*/ 	.word	0x000002b0


	//   ....[1]....
        /*0054*/ 	.word	0x00000330


	//----- nvinfo : EIATTR_CRS_STACK_SIZE
	.align		4
.L_53:
        /*0058*/ 	.byte	0x04, 0x1e
        /*005a*/ 	.short	(.L_55 - .L_54)
.L_54:
        /*005c*/ 	.word	0x00000000


	//----- nvinfo : EIATTR_CBANK_PARAM_SIZE
	.align		4
.L_55:
        /*0060*/ 	.byte	0x03, 0x19
        /*0062*/ 	.short	0x0014


	//----- nvinfo : EIATTR_PARAM_CBANK
	.align		4
        /*0064*/ 	.byte	0x04, 0x0a
        /*0066*/ 	.short	(.L_57 - .L_56)
	.align		4
.L_56:
        /*0068*/ 	.word	index@(.nv.constant0._Z4sum3PiS_i)
        /*006c*/ 	.short	0x0380
        /*006e*/ 	.short	0x0014


	//----- nvinfo : EIATTR_SW_WAR
	.align		4
.L_57:
        /*0070*/ 	.byte	0x04, 0x36
        /*0072*/ 	.short	(.L_59 - .L_58)
.L_58:
        /*0074*/ 	.word	0x00000008
.L_59:


//--------------------- .nv.info._Z4sum2PiS_i     --------------------------
	.section	.nv.info._Z4sum2PiS_i,"",@"SHT_CUDA_INFO"
	.sectionflags	@""
	.align	4


	//----- nvinfo : EIATTR_CUDA_API_VERSION
	.align		4
        /*0000*/ 	.byte	0x04, 0x37
        /*0002*/ 	.short	(.L_61 - .L_60)
.L_60:
        /*0004*/ 	.word	0x00000082


	//----- nvinfo : EIATTR_KPARAM_INFO
	.align		4
.L_61:
        /*0008*/ 	.byte	0x04, 0x17
        /*000a*/ 	.short	(.L_63 - .L_62)
.L_62:
        /*000c*/ 	.word	0x00000000
        /*0010*/ 	.short	0x0002
        /*0012*/ 	.short	0x0010
        /*0014*/ 	.byte	0x00, 0xf0, 0x11, 0x00


	//----- nvinfo : EIATTR_KPARAM_INFO
	.align		4
.L_63:
        /*0018*/ 	.byte	0x04, 0x17
        /*001a*/ 	.short	(.L_65 - .L_64)
.L_64:
        /*001c*/ 	.word	0x00000000
        /*0020*/ 	.short	0x0001
        /*0022*/ 	.short	0x0008
        /*0024*/ 	.byte	0x00, 0xf5, 0x21, 0x00


	//----- nvinfo : EIATTR_KPARAM_INFO
	.align		4
.L_65:
        /*0028*/ 	.byte	0x04, 0x17
        /*002a*/ 	.short	(.L_67 - .L_66)
.L_66:
        /*002c*/ 	.word	0x00000000
        /*0030*/ 	.short	0x0000
        /*0032*/ 	.short	0x0000
        /*0034*/ 	.byte	0x00, 0xf5, 0x21, 0x00


	//----- nvinfo : EIATTR_SPARSE_MMA_MASK
	.align		4
.L_67:
        /*0038*/ 	.byte	0x03, 0x50
        /*003a*/ 	.short	0x0000


	//----- nvinfo : EIATTR_MAXREG_COUNT
	.align		4
        /*003c*/ 	.byte	0x03, 0x1b
        /*003e*/ 	.short	0x00ff


	//----- nvinfo : EIATTR_NUM_BARRIERS
	.align		4
        /*0040*/ 	.byte	0x02, 0x4c
        /*0042*/ 	.byte	0x01
	.zero		1


	//----- nvinfo : EIATTR_MERCURY_ISA_VERSION
	.align		4
        /*0044*/ 	.byte	0x03, 0x5f
        /*0046*/ 	.short	0x0101


	//----- nvinfo : EIATTR_VRC_CTA_INIT_COUNT
	.align		4
        /*0048*/ 	.byte	0x02, 0x4a
	.zero		1
	.zero		1


	//----- nvinfo : EIATTR_EXIT_INSTR_OFFSETS
	.align		4
        /*004c*/ 	.byte	0x04, 0x1c
        /*004e*/ 	.short	(.L_69 - .L_68)


	//   ....[0]....
.L_68:
        /*0050*/ 	.word	0x000002c0


	//   ....[1]....
        /*0054*/ 	.word	0x00000340


	//----- nvinfo : EIATTR_CRS_STACK_SIZE
	.align		4
.L_69:
        /*0058*/ 	.byte	0x04, 0x1e
        /*005a*/ 	.short	(.L_71 - .L_70)
.L_70:
        /*005c*/ 	.word	0x00000000


	//----- nvinfo : EIATTR_CBANK_PARAM_SIZE
	.align		4
.L_71:
        /*0060*/ 	.byte	0x03, 0x19
        /*0062*/ 	.short	0x0014


	//----- nvinfo : EIATTR_PARAM_CBANK
	.align		4
        /*0064*/ 	.byte	0x04, 0x0a
        /*0066*/ 	.short	(.L_73 - .L_72)
	.align		4
.L_72:
        /*0068*/ 	.word	index@(.nv.constant0._Z4sum2PiS_i)
        /*006c*/ 	.short	0x0380
        /*006e*/ 	.short	0x0014


	//----- nvinfo : EIATTR_SW_WAR
	.align		4
.L_73:
        /*0070*/ 	.byte	0x04, 0x36
        /*0072*/ 	.short	(.L_75 - .L_74)
.L_74:
        /*0074*/ 	.word	0x00000008
.L_75:


//--------------------- .nv.info._Z4sum1PiS_i     --------------------------
	.section	.nv.info._Z4sum1PiS_i,"",@"SHT_CUDA_INFO"
	.sectionflags	@""
	.align	4


	//----- nvinfo : EIATTR_CUDA_API_VERSION
	.align		4
        /*0000*/ 	.byte	0x04, 0x37
        /*0002*/ 	.short	(.L_77 - .L_76)
.L_76:
        /*0004*/ 	.word	0x00000082


	//----- nvinfo : EIATTR_KPARAM_INFO
	.align		4
.L_77:
        /*0008*/ 	.byte	0x04, 0x17
        /*000a*/ 	.short	(.L_79 - .L_78)
.L_78:
        /*000c*/ 	.word	0x00000000
        /*0010*/ 	.short	0x0002
        /*0012*/ 	.short	0x0010
        /*0014*/ 	.byte	0x00, 0xf0, 0x11, 0x00


	//----- nvinfo : EIATTR_KPARAM_INFO
	.align		4
.L_79:
        /*0018*/ 	.byte	0x04, 0x17
        /*001a*/ 	.short	(.L_81 - .L_80)
.L_80:
        /*001c*/ 	.word	0x00000000
        /*0020*/ 	.short	0x0001
        /*0022*/ 	.short	0x0008
        /*0024*/ 	.byte	0x00, 0xf5, 0x21, 0x00


	//----- nvinfo : EIATTR_KPARAM_INFO
	.align		4
.L_81:
        /*0028*/ 	.byte	0x04, 0x17
        /*002a*/ 	.short	(.L_83 - .L_82)
.L_82:
        /*002c*/ 	.word	0x00000000
        /*0030*/ 	.short	0x0000
        /*0032*/ 	.short	0x0000
        /*0034*/ 	.byte	0x00, 0xf5, 0x21, 0x00


	//----- nvinfo : EIATTR_SPARSE_MMA_MASK
	.align		4
.L_83:
        /*0038*/ 	.byte	0x03, 0x50
        /*003a*/ 	.short	0x0000


	//----- nvinfo : EIATTR_MAXREG_COUNT
	.align		4
        /*003c*/ 	.byte	0x03, 0x1b
        /*003e*/ 	.short	0x00ff


	//----- nvinfo : EIATTR_MERCURY_ISA_VERSION
	.align		4
        /*0040*/ 	.byte	0x03, 0x5f
        /*0042*/ 	.short	0x0101


	//----- nvinfo : EIATTR_INT_WARP_WIDE_INSTR_OFFSETS
	.align		4
        /*0044*/ 	.byte	0x04, 0x31
        /*0046*/ 	.short	(.L_85 - .L_84)


	//   ....[0]....
.L_84:
        /*0048*/ 	.word	0x00000170


	//   ....[1]....
        /*004c*/ 	.word	0x00000190


	//----- nvinfo : EIATTR_VRC_CTA_INIT_COUNT
	.align		4
.L_85:
        /*0050*/ 	.byte	0x02, 0x4a
	.zero		1
	.zero		1


	//----- nvinfo : EIATTR_EXIT_INSTR_OFFSETS
	.align		4
        /*0054*/ 	.byte	0x04, 0x1c
        /*0056*/ 	.short	(.L_87 - .L_86)


	//   ....[0]....
.L_86:
        /*0058*/ 	.word	0x000001e0


	//----- nvinfo : EIATTR_CRS_STACK_SIZE
	.align		4
.L_87:
        /*005c*/ 	.byte	0x04, 0x1e
        /*005e*/ 	.short	(.L_89 - .L_88)
.L_88:
        /*0060*/ 	.word	0x00000000


	//----- nvinfo : EIATTR_CBANK_PARAM_SIZE
	.align		4
.L_89:
        /*0064*/ 	.byte	0x03, 0x19
        /*0066*/ 	.short	0x0014


	//----- nvinfo : EIATTR_PARAM_CBANK
	.align		4
        /*0068*/ 	.byte	0x04, 0x0a
        /*006a*/ 	.short	(.L_91 - .L_90)
	.align		4
.L_90:
        /*006c*/ 	.word	index@(.nv.constant0._Z4sum1PiS_i)
        /*0070*/ 	.short	0x0380
        /*0072*/ 	.short	0x0014


	//----- nvinfo : EIATTR_SW_WAR
	.align		4
.L_91:
        /*0074*/ 	.byte	0x04, 0x36
        /*0076*/ 	.short	(.L_93 - .L_92)
.L_92:
        /*0078*/ 	.word	0x00000008
.L_93:


//--------------------- .nv.callgraph             --------------------------
	.section	.nv.callgraph,"",@"SHT_CUDA_CALLGRAPH"
	.align	4
	.sectionentsize	8
	.align		4
        /*0000*/ 	.word	0x00000000
	.align		4
        /*0004*/ 	.word	0xffffffff
	.align		4
        /*0008*/ 	.word	0x00000000
	.align		4
        /*000c*/ 	.word	0xfffffffe
	.align		4
        /*0010*/ 	.word	0x00000000
	.align		4
        /*0014*/ 	.word	0xfffffffd
	.align		4
        /*0018*/ 	.word	0x00000000
	.align		4
        /*001c*/ 	.word	0xfffffffc


//--------------------- .text._Z4sum5PiS_i        --------------------------
	.section	.text._Z4sum5PiS_i,"ax",@progbits
	.align	128
        .global         _Z4sum5PiS_i
        .type           _Z4sum5PiS_i,@function
        .size           _Z4sum5PiS_i,(.L_x_20 - _Z4sum5PiS_i)
        .other          _Z4sum5PiS_i,@"STO_CUDA_ENTRY STV_DEFAULT"
_Z4sum5PiS_i:
.text._Z4sum5PiS_i:
[----:B------:R-:W-:Y:S01]  /*0000*/  LDC R1, c[0x0][0x37c] ;  /* 0x0000df00ff017b82 */ /* 0x000fe20000000800 */
[----:B------:R-:W0:Y:S01]  /*0010*/  S2R R11, SR_TID.X ;  /* 0x00000000000b7919 */ /* 0x000e220000002100 */
[----:B------:R-:W0:Y:S01]  /*0020*/  LDCU UR5, c[0x0][0x360] ;  /* 0x00006c00ff0577ac */ /* 0x000e220008000800 */
[----:B------:R-:W-:Y:S01]  /*0030*/  BSSY.RECONVERGENT B0, `(.L_x_0) ;  /* 0x0000013000007945 */ /* 0x000fe20003800200 */
[----:B------:R-:W-:Y:S01]  /*0040*/  IMAD.MOV.U32 R6, RZ, RZ, RZ ;  /* 0x000000ffff067224 */ /* 0x000fe200078e00ff */
[----:B------:R-:W0:Y:S01]  /*0050*/  S2R R0, SR_CTAID.X ;  /* 0x0000000000007919 */ /* 0x000e220000002500 */
[----:B------:R-:W1:Y:S01]  /*0060*/  LDCU UR8, c[0x0][0x390] ;  /* 0x00007200ff0877ac */ /* 0x000e620008000800 */
[----:B------:R-:W2:Y:S01]  /*0070*/  LDCU.64 UR6, c[0x0][0x358] ;  /* 0x00006b00ff0677ac */ /* 0x000ea20008000a00 */
[----:B0-----:R-:W-:-:S05]  /*0080*/  IMAD R2, R0, UR5, R11 ;  /* 0x0000000500027c24 */ /* 0x001fca000f8e020b */
[----:B-1----:R-:W-:-:S13]  /*0090*/  ISETP.GE.AND P0, PT, R2, UR8, PT ;  /* 0x0000000802007c0c */ /* 0x002fda000bf06270 */
[----:B--2---:R-:W-:Y:S05]  /*00a0*/  @P0 BRA `(.L_x_1) ;  /* 0x00000000002c0947 */ /* 0x004fea0003800000 */
[----:B------:R-:W0:Y:S01]  /*00b0*/  LDC R8, c[0x0][0x370] ;  /* 0x0000dc00ff087b82 */ /* 0x000e220000000800 */
[----:B------:R-:W-:Y:S02]  /*00c0*/  IMAD.MOV.U32 R7, RZ, RZ, R2 ;  /* 0x000000ffff077224 */ /* 0x000fe400078e0002 */
[----:B------:R-:W-:-:S05]  /*00d0*/  IMAD.MOV.U32 R6, RZ, RZ, RZ ;  /* 0x000000ffff067224 */ /* 0x000fca00078e00ff */
[----:B------:R-:W1:Y:S01]  /*00e0*/  LDC.64 R4, c[0x0][0x380] ;  /* 0x0000e000ff047b82 */ /* 0x000e620000000a00 */
[----:B0-----:R-:W-:-:S07]  /*00f0*/  IMAD R8, R8, UR5, RZ ;  /* 0x0000000508087c24 */ /* 0x001fce000f8e02ff */
.L_x_2:
[----:B-1----:R-:W-:-:S06]  /*0100*/  IMAD.WIDE R2, R7, 0x4, R4 ;  /* 0x0000000407027825 */ /* 0x002fcc00078e0204 */
[----:B------:R-:W2:Y:S01]  /*0110*/  LDG.E R3, desc[UR6][R2.64] ;  /* 0x0000000602037981 */ /* 0x000ea2000c1e1900 */
[----:B------:R-:W-:-:S05]  /*0120*/  IMAD.IADD R7, R8, 0x1, R7 ;  /* 0x0000000108077824 */ /* 0x000fca00078e0207 */
[----:B------:R-:W-:Y:S01]  /*0130*/  ISETP.GE.AND P0, PT, R7, UR8, PT ;  /* 0x0000000807007c0c */ /* 0x000fe2000bf06270 */
[----:B--2---:R-:W-:-:S12]  /*0140*/  IMAD.IADD R6, R3, 0x1, R6 ;  /* 0x0000000103067824 */ /* 0x004fd800078e0206 */
[----:B------:R-:W-:Y:S05]  /*0150*/  @!P0 BRA `(.L_x_2) ;  /* 0xfffffffc00e88947 */ /* 0x000fea000383ffff */
.L_x_1:
[----:B------:R-:W-:Y:S05]  /*0160*/  BSYNC.RECONVERGENT B0 ;  /* 0x0000000000007941 */ /* 0x000fea0003800200 */
.L_x_0:
[----:B------:R-:W0:Y:S01]  /*0170*/  SHFL.DOWN PT, R3, R6, 0x10, 0x1f ;  /* 0x0a001f0006037f89 */ /* 0x000e2200000e0000 */
[----:B------:R-:W-:Y:S01]  /*0180*/  USHF.R.U32.HI UR4, URZ, 0x5, UR5 ;  /* 0x00000005ff047899 */ /* 0x000fe20008011605 */
[----:B0-----:R-:W-:-:S05]  /*0190*/  IMAD.IADD R3, R3, 0x1, R6 ;  /* 0x0000000103037824 */ /* 0x001fca00078e0206 */
[----:B------:R-:W0:Y:S02]  /*01a0*/  SHFL.DOWN PT, R2, R3, 0x8, 0x1f ;  /* 0x09001f0003027f89 */ /* 0x000e2400000e0000 */
[----:B0-----:R-:W-:Y:S01]  /*01b0*/  IMAD.IADD R4, R3, 0x1, R2 ;  /* 0x0000000103047824 */ /* 0x001fe200078e0202 */
[----:B------:R-:W-:-:S04]  /*01c0*/  LOP3.LUT R2, R11, 0x1f, RZ, 0xc0, !PT ;  /* 0x0000001f0b027812 */ /* 0x000fc800078ec0ff */
[----:B------:R-:W0:Y:S01]  /*01d0*/  SHFL.DOWN PT, R5, R4, 0x4, 0x1f ;  /* 0x08801f0004057f89 */ /* 0x000e2200000e0000 */
[C---:B------:R-:W-:Y:S02]  /*01e0*/  ISETP.NE.AND P1, PT, R2.reuse, RZ, PT ;  /* 0x000000ff0200720c */ /* 0x040fe40003f25270 */
[----:B------:R-:W-:-:S04]  /*01f0*/  ISETP.GE.U32.AND P0, PT, R2, UR4, PT ;  /* 0x0000000402007c0c */ /* 0x000fc8000bf06070 */
[----:B------:R-:W-:-:S07]  /*0200*/  ISETP.GT.U32.OR P0, PT, R11, 0x1f, P0 ;  /* 0x0000001f0b00780c */ /* 0x000fce0000704470 */
[----:B------:R-:W1:Y:S01]  /*0210*/  @!P1 S2R R9, SR_CgaCtaId ;  /* 0x0000000000099919 */ /* 0x000e620000008800 */
[----:B------:R-:W-:Y:S02]  /*0220*/  @!P1 MOV R6, 0x400 ;  /* 0x0000040000069802 */ /* 0x000fe40000000f00 */
[----:B------:R-:W-:-:S04]  /*0230*/  @!P1 SHF.R.U32.HI R3, RZ, 0x3, R11 ;  /* 0x00000003ff039819 */ /* 0x000fc8000001160b */
[----:B------:R-:W-:Y:S01]  /*0240*/  @!P1 LOP3.LUT R3, R3, 0x7c, RZ, 0xc0, !PT ;  /* 0x0000007c03039812 */ /* 0x000fe200078ec0ff */
[----:B0-----:R-:W-:-:S05]  /*0250*/  IMAD.IADD R5, R4, 0x1, R5 ;  /* 0x0000000104057824 */ /* 0x001fca00078e0205 */
[----:B------:R-:W0:Y:S01]  /*0260*/  SHFL.DOWN PT, R8, R5, 0x2, 0x1f ;  /* 0x08401f0005087f89 */ /* 0x000e2200000e0000 */
[----:B-1----:R-:W-:-:S05]  /*0270*/  @!P1 LEA R6, R9, R6, 0x18 ;  /* 0x0000000609069211 */ /* 0x002fca00078ec0ff */
[----:B------:R-:W-:Y:S02]  /*0280*/  @!P1 IMAD.IADD R3, R3, 0x1, R6 ;  /* 0x0000000103039824 */ /* 0x000fe400078e0206 */
[----:B0-----:R-:W-:-:S05]  /*0290*/  IMAD.IADD R8, R5, 0x1, R8 ;  /* 0x0000000105087824 */ /* 0x001fca00078e0208 */
[----:B------:R-:W0:Y:S02]  /*02a0*/  SHFL.DOWN PT, R7, R8, 0x1, 0x1f ;  /* 0x08201f0008077f89 */ /* 0x000e2400000e0000 */
[----:B0-----:R-:W-:-:S05]  /*02b0*/  IMAD.IADD R4, R8, 0x1, R7 ;  /* 0x0000000108047824 */ /* 0x001fca00078e0207 */
[----:B------:R0:W-:Y:S01]  /*02c0*/  @!P1 STS [R3], R4 ;  /* 0x0000000403009388 */ /* 0x0001e20000000800 */
[----:B------:R-:W-:Y:S06]  /*02d0*/  BAR.SYNC.DEFER_BLOCKING 0x0 ;  /* 0x0000000000007b1d */ /* 0x000fec0000010000 */
[----:B------:R-:W-:Y:S05]  /*02e0*/  @P0 EXIT ;  /* 0x000000000000094d */ /* 0x000fea0003800000 */
[----:B------:R-:W1:Y:S01]  /*02f0*/  S2UR UR5, SR_CgaCtaId ;  /* 0x00000000000579c3 */ /* 0x000e620000008800 */
[----:B------:R-:W-:Y:S01]  /*0300*/  UMOV UR4, 0x400 ;  /* 0x0000040000047882 */ /* 0x000fe20000000000 */
[----:B------:R-:W-:Y:S01]  /*0310*/  ISETP.GE.U32.AND P0, PT, R2, 0x10, PT ;  /* 0x000000100200780c */ /* 0x000fe20003f06070 */
[----:B-1----:R-:W-:-:S06]  /*0320*/  ULEA UR4, UR5, UR4, 0x18 ;  /* 0x0000000405047291 */ /* 0x002fcc000f8ec0ff */
[----:B0-----:R-:W-:-:S06]  /*0330*/  LEA R3, R2, UR4, 0x2 ;  /* 0x0000000402037c11 */ /* 0x001fcc000f8e10ff */
[----:B------:R-:W0:Y:S02]  /*0340*/  LDS R3, [R3] ;  /* 0x0000000003037984 */ /* 0x000e240000000800 */
[----:B0-----:R-:W-:-:S06]  /*0350*/  I2FP.F32.S32 R4, R3 ;  /* 0x0000000300047245 */ /* 0x001fcc0000201400 */
[----:B------:R-:W0:Y:S02]  /*0360*/  F2I.TRUNC.NTZ R4, R4 ;  /* 0x0000000400047305 */ /* 0x000e24000020f100 */
[----:B0-----:R-:W0:Y:S02]  /*0370*/  SHFL.DOWN PT, R5, R4, 0x10, 0x1f ;  /* 0x0a001f0004057f89 */ /* 0x001e2400000e0000 */
[----:B0-----:R-:W-:Y:S02]  /*0380*/  SEL R5, R5, RZ, !P0 ;  /* 0x000000ff05057207 */ /* 0x001fe40004000000 */
[----:B------:R-:W-:-:S03]  /*0390*/  ISETP.GE.U32.AND P0, PT, R2, 0x8, PT ;  /* 0x000000080200780c */ /* 0x000fc60003f06070 */
[----:B------:R-:W-:-:S05]  /*03a0*/  IMAD.IADD R5, R4, 0x1, R5 ;  /* 0x0000000104057824 */ /* 0x000fca00078e0205 */
[----:B------:R-:W0:Y:S02]  /*03b0*/  SHFL.DOWN PT, R6, R5, 0x8, 0x1f ;  /* 0x09001f0005067f89 */ /* 0x000e2400000e0000 */
        /* <DEDUP_REMOVED lines=8> */
[----:B0-----:R-:W-:-:S05]  /*0440*/  SEL R4, R4, RZ, !P0 ;  /* 0x000000ff04047207 */ /* 0x001fca0004000000 */
[----:B------:R-:W-:-:S05]  /*0450*/  IMAD.IADD R7, R3, 0x1, R4 ;  /* 0x0000000103077824 */ /* 0x000fca00078e0204 */
[----:B------:R0:W1:Y:S01]  /*0460*/  SHFL.DOWN PT, R8, R7, 0x1, 0x1f ;  /* 0x08201f0007087f89 */ /* 0x00006200000e0000 */
[----:B------:R-:W-:Y:S05]  /*0470*/  @P1 EXIT ;  /* 0x000000000000194d */ /* 0x000fea0003800000 */
[----:B------:R-:W2:Y:S01]  /*0480*/  LDC.64 R4, c[0x0][0x388] ;  /* 0x0000e200ff047b82 */ /* 0x000ea20000000a00 */
[----:B------:R-:W-:-:S04]  /*0490*/  ISETP.NE.AND P0, PT, R2, RZ, PT ;  /* 0x000000ff0200720c */ /* 0x000fc80003f05270 */
[----:B-1----:R-:W-:-:S05]  /*04a0*/  SEL R8, R8, RZ, !P0 ;  /* 0x000000ff08087207 */ /* 0x002fca0004000000 */
[----:B0-----:R-:W-:Y:S02]  /*04b0*/  IMAD.IADD R7, R7, 0x1, R8 ;  /* 0x0000000107077824 */ /* 0x001fe400078e0208 */
[----:B--2---:R-:W-:-:S05]  /*04c0*/  IMAD.WIDE.U32 R2, R0, 0x4, R4 ;  /* 0x0000000400027825 */ /* 0x004fca00078e0004 */
[----:B------:R-:W-:Y:S01]  /*04d0*/  STG.E desc[UR6][R2.64], R7 ;  /* 0x0000000702007986 */ /* 0x000fe2000c101906 */
[----:B------:R-:W-:Y:S05]  /*04e0*/  EXIT ;  /* 0x000000000000794d */ /* 0x000fea0003800000 */
.L_x_3:
[----:B------:R-:W-:-:S00]  /*04f0*/  BRA `(.L_x_3) ;  /* 0xfffffffc00fc7947 */ /* 0x000fc0000383ffff */
[----:B------:R-:W-:-:S00]  /*0500*/  NOP ;  /* 0x0000000000007918 */ /* 0x000fc00000000000 */
[----:B------:R-:W-:-:S00]  /*0510*/  NOP ;  /* 0x0000000000007918 */ /* 0x000fc00000000000 */
[----:B------:R-:W-:-:S00]  /*0520*/  NOP ;  /* 0x0000000000007918 */ /* 0x000fc00000000000 */
[----:B------:R-:W-:-:S00]  /*0530*/  NOP ;  /* 0x0000000000007918 */ /* 0x000fc00000000000 */
[----:B------:R-:W-:-:S00]  /*0540*/  NOP ;  /* 0x0000000000007918 */ /* 0x000fc00000000000 */
[----:B------:R-:W-:-:S00]  /*0550*/  NOP ;  /* 0x0000000000007918 */ /* 0x000fc00000000000 */
[----:B------:R-:W-:-:S00]  /*0560*/  NOP ;  /* 0x0000000000007918 */ /* 0x000fc00000000000 */
[----:B------:R-:W-:-:S00]  /*0570*/  NOP ;  /* 0x0000000000007918 */ /* 0x000fc00000000000 */
.L_x_20:


//--------------------- .text._Z4sum3PiS_i        --------------------------
	.section	.text._Z4sum3PiS_i,"ax",@progbits
	.align	128
        .global         _Z4sum3PiS_i
        .type           _Z4sum3PiS_i,@function
        .size           _Z4sum3PiS_i,(.L_x_21 - _Z4sum3PiS_i)
        .other          _Z4sum3PiS_i,@"STO_CUDA_ENTRY STV_DEFAULT"
_Z4sum3PiS_i:
.text._Z4sum3PiS_i:
[----:B------:R-:W-:Y:S01]  /*0000*/  LDC R1, c[0x0][0x37c] ;  /* 0x0000df00ff017b82 */ /* 0x000fe20000000800 */
[----:B------:R-:W0:Y:S01]  /*0010*/  S2R R8, SR_TID.X ;  /* 0x0000000000087919 */ /* 0x000e220000002100 */
[----:B------:R-:W1:Y:S01]  /*0020*/  LDCU UR4, c[0x0][0x360] ;  /* 0x00006c00ff0477ac */ /* 0x000e620008000800 */
[----:B------:R-:W-:Y:S01]  /*0030*/  BSSY.RECONVERGENT B0, `(.L_x_4) ;  /* 0x0000013000007945 */ /* 0x000fe20003800200 */
[----:B------:R-:W-:Y:S01]  /*0040*/  IMAD.MOV.U32 R7, RZ, RZ, RZ ;  /* 0x000000ffff077224 */ /* 0x000fe200078e00ff */
[----:B------:R-:W0:Y:S01]  /*0050*/  S2R R9, SR_CTAID.X ;  /* 0x0000000000097919 */ /* 0x000e220000002500 */
[----:B------:R-:W2:Y:S01]  /*0060*/  LDCU UR5, c[0x0][0x390] ;  /* 0x00007200ff0577ac */ /* 0x000ea20008000800 */
[----:B------:R-:W3:Y:S01]  /*0070*/  LDCU.64 UR6, c[0x0][0x358] ;  /* 0x00006b00ff0677ac */ /* 0x000ee20008000a00 */
[----:B-1----:R-:W-:Y:S02]  /*0080*/  IMAD.U32 R6, RZ, RZ, UR4 ;  /* 0x00000004ff067e24 */ /* 0x002fe4000f8e00ff */
[----:B0-----:R-:W-:-:S05]  /*0090*/  IMAD R0, R9, UR4, R8 ;  /* 0x0000000409007c24 */ /* 0x001fca000f8e0208 */
[----:B--2---:R-:W-:-:S13]  /*00a0*/  ISETP.GE.AND P0, PT, R0, UR5, PT ;  /* 0x0000000500007c0c */ /* 0x004fda000bf06270 */
[----:B---3--:R-:W-:Y:S05]  /*00b0*/  @P0 BRA `(.L_x_5) ;  /* 0x0000000000280947 */ /* 0x008fea0003800000 */
[----:B------:R-:W0:Y:S01]  /*00c0*/  LDC.64 R4, c[0x0][0x380] ;  /* 0x0000e000ff047b82 */ /* 0x000e220000000a00 */
[----:B------:R-:W1:Y:S01]  /*00d0*/  LDCU UR4, c[0x0][0x370] ;  /* 0x00006e00ff0477ac */ /* 0x000e620008000800 */
[----:B------:R-:W-:Y:S02]  /*00e0*/  HFMA2 R7, -RZ, RZ, 0, 0 ;  /* 0x00000000ff077431 */ /* 0x000fe400000001ff */
[----:B-1----:R-:W-:-:S07]  /*00f0*/  IMAD R11, R6, UR4, RZ ;  /* 0x00000004060b7c24 */ /* 0x002fce000f8e02ff */
.L_x_6:
[----:B0-----:R-:W-:-:S06]  /*0100*/  IMAD.WIDE R2, R0, 0x4, R4 ;  /* 0x0000000400027825 */ /* 0x001fcc00078e0204 */
[----:B------:R-:W2:Y:S01]  /*0110*/  LDG.E R2, desc[UR6][R2.64] ;  /* 0x0000000602027981 */ /* 0x000ea2000c1e1900 */
[----:B------:R-:W-:-:S05]  /*0120*/  IMAD.IADD R0, R11, 0x1, R0 ;  /* 0x000000010b007824 */ /* 0x000fca00078e0200 */
[----:B------:R-:W-:Y:S01]  /*0130*/  ISETP.GE.AND P0, PT, R0, UR5, PT ;  /* 0x0000000500007c0c */ /* 0x000fe2000bf06270 */
[----:B--2---:R-:W-:-:S12]  /*0140*/  IMAD.IADD R7, R2, 0x1, R7 ;  /* 0x0000000102077824 */ /* 0x004fd800078e0207 */
[----:B------:R-:W-:Y:S05]  /*0150*/  @!P0 BRA `(.L_x_6) ;  /* 0xfffffffc00e88947 */ /* 0x000fea000383ffff */
.L_x_5:
[----:B------:R-:W-:Y:S05]  /*0160*/  BSYNC.RECONVERGENT B0 ;  /* 0x0000000000007941 */ /* 0x000fea0003800200 */
.L_x_4:
[----:B------:R-:W0:Y:S01]  /*0170*/  S2UR UR5, SR_CgaCtaId ;  /* 0x00000000000579c3 */ /* 0x000e220000008800 */
[----:B------:R-:W-:Y:S01]  /*0180*/  UMOV UR4, 0x400 ;  /* 0x0000040000047882 */ /* 0x000fe20000000000 */
[----:B------:R-:W-:Y:S02]  /*0190*/  ISETP.GE.U32.AND P1, PT, R6, 0x2, PT ;  /* 0x000000020600780c */ /* 0x000fe40003f26070 */
[----:B------:R-:W-:Y:S01]  /*01a0*/  ISETP.NE.AND P0, PT, R8, RZ, PT ;  /* 0x000000ff0800720c */ /* 0x000fe20003f05270 */
[----:B0-----:R-:W-:-:S06]  /*01b0*/  ULEA UR4, UR5, UR4, 0x18 ;  /* 0x0000000405047291 */ /* 0x001fcc000f8ec0ff */
[----:B------:R-:W-:-:S05]  /*01c0*/  LEA R0, R8, UR4, 0x2 ;  /* 0x0000000408007c11 */ /* 0x000fca000f8e10ff */
[----:B------:R0:W-:Y:S01]  /*01d0*/  STS [R0], R7 ;  /* 0x0000000700007388 */ /* 0x0001e20000000800 */
[----:B------:R-:W-:Y:S06]  /*01e0*/  BAR.SYNC.DEFER_BLOCKING 0x0 ;  /* 0x0000000000007b1d */ /* 0x000fec0000010000 */
[----:B------:R-:W-:Y:S05]  /*01f0*/  @!P1 BRA `(.L_x_7) ;  /* 0x00000000002c9947 */ /* 0x000fea0003800000 */
.L_x_8:
[----:B------:R-:W-:-:S04]  /*0200*/  SHF.R.U32.HI R5, RZ, 0x1, R6 ;  /* 0x00000001ff057819 */ /* 0x000fc80000011606 */
[----:B------:R-:W-:-:S13]  /*0210*/  ISETP.GE.U32.AND P1, PT, R8, R5, PT ;  /* 0x000000050800720c */ /* 0x000fda0003f26070 */
[----:B------:R-:W-:Y:S01]  /*0220*/  @!P1 LEA R2, R5, R0, 0x2 ;  /* 0x0000000005029211 */ /* 0x000fe200078e10ff */
[----:B------:R-:W-:Y:S05]  /*0230*/  @!P1 LDS R3, [R0] ;  /* 0x0000000000039984 */ /* 0x000fea0000000800 */
[----:B------:R-:W1:Y:S02]  /*0240*/  @!P1 LDS R2, [R2] ;  /* 0x0000000002029984 */ /* 0x000e640000000800 */
[----:B-1----:R-:W-:-:S05]  /*0250*/  @!P1 IMAD.IADD R3, R2, 0x1, R3 ;  /* 0x0000000102039824 */ /* 0x002fca00078e0203 */
[----:B------:R1:W-:Y:S01]  /*0260*/  @!P1 STS [R0], R3 ;  /* 0x0000000300009388 */ /* 0x0003e20000000800 */
[----:B------:R-:W-:Y:S01]  /*0270*/  BAR.SYNC.DEFER_BLOCKING 0x0 ;  /* 0x0000000000007b1d */ /* 0x000fe20000010000 */
[----:B------:R-:W-:Y:S02]  /*0280*/  ISETP.GT.U32.AND P1, PT, R6, 0x3, PT ;  /* 0x000000030600780c */ /* 0x000fe40003f24070 */
[----:B------:R-:W-:-:S11]  /*0290*/  MOV R6, R5 ;  /* 0x0000000500067202 */ /* 0x000fd60000000f00 */
[----:B-1----:R-:W-:Y:S05]  /*02a0*/  @P1 BRA `(.L_x_8) ;  /* 0xfffffffc00d41947 */ /* 0x002fea000383ffff */
.L_x_7:
[----:B------:R-:W-:Y:S05]  /*02b0*/  @P0 EXIT ;  /* 0x000000000000094d */ /* 0x000fea0003800000 */
[----:B------:R-:W1:Y:S01]  /*02c0*/  S2UR UR5, SR_CgaCtaId ;  /* 0x00000000000579c3 */ /* 0x000e620000008800 */
[----:B------:R-:W-:-:S07]  /*02d0*/  UMOV UR4, 0x400 ;  /* 0x0000040000047882 */ /* 0x000fce0000000000 */
[----:B------:R-:W2:Y:S01]  /*02e0*/  LDC.64 R2, c[0x0][0x388] ;  /* 0x0000e200ff027b82 */ /* 0x000ea20000000a00 */
[----:B-1----:R-:W-:Y:S01]  /*02f0*/  ULEA UR4, UR5, UR4, 0x18 ;  /* 0x0000000405047291 */ /* 0x002fe2000f8ec0ff */
[----:B--2---:R-:W-:-:S08]  /*0300*/  IMAD.WIDE.U32 R2, R9, 0x4, R2 ;  /* 0x0000000409027825 */ /* 0x004fd000078e0002 */
[----:B------:R-:W1:Y:S04]  /*0310*/  LDS R5, [UR4] ;  /* 0x00000004ff057984 */ /* 0x000e680008000800 */
[----:B-1----:R-:W-:Y:S01]  /*0320*/  STG.E desc[UR6][R2.64], R5 ;  /* 0x0000000502007986 */ /* 0x002fe2000c101906 */
[----:B------:R-:W-:Y:S05]  /*0330*/  EXIT ;  /* 0x000000000000794d */ /* 0x000fea0003800000 */
.L_x_9:
        /* <DEDUP_REMOVED lines=12> */
.L_x_21:


//--------------------- .text._Z4sum2PiS_i        --------------------------
	.section	.text._Z4sum2PiS_i,"ax",@progbits
	.align	128
        .global         _Z4sum2PiS_i
        .type           _Z4sum2PiS_i,@function
        .size           _Z4sum2PiS_i,(.L_x_22 - _Z4sum2PiS_i)
        .other          _Z4sum2PiS_i,@"STO_CUDA_ENTRY STV_DEFAULT"
_Z4sum2PiS_i:
.text._Z4sum2PiS_i:
        /* <DEDUP_REMOVED lines=12> */
[----:B------:R-:W-:-:S07]  /*00c0*/  IMAD.MOV.U32 R6, RZ, RZ, RZ ;  /* 0x000000ffff067224 */ /* 0x000fce00078e00ff */
[----:B------:R-:W1:Y:S01]  /*00d0*/  LDC.64 R4, c[0x0][0x380] ;  /* 0x0000e000ff047b82 */ /* 0x000e620000000a00 */
[----:B0-----:R-:W-:-:S07]  /*00e0*/  IMAD R7, R7, UR8, RZ ;  /* 0x0000000807077c24 */ /* 0x001fce000f8e02ff */
.L_x_12:
[----:B-1----:R-:W-:-:S06]  /*00f0*/  IMAD.WIDE R2, R0, 0x4, R4 ;  /* 0x0000000400027825 */ /* 0x002fcc00078e0204 */
[----:B------:R-:W2:Y:S01]  /*0100*/  LDG.E R3, desc[UR6][R2.64] ;  /* 0x0000000602037981 */ /* 0x000ea2000c1e1900 */
[----:B------:R-:W-:-:S04]  /*0110*/  IADD3 R0, PT, PT, R7, R0, RZ ;  /* 0x0000000007007210 */ /* 0x000fc80007ffe0ff */
[----:B------:R-:W-:Y:S01]  /*0120*/  ISETP.GE.AND P0, PT, R0, UR4, PT ;  /* 0x0000000400007c0c */ /* 0x000fe2000bf06270 */
[----:B--2---:R-:W-:-:S12]  /*0130*/  IMAD.IADD R6, R3, 0x1, R6 ;  /* 0x0000000103067824 */ /* 0x004fd800078e0206 */
[----:B------:R-:W-:Y:S05]  /*0140*/  @!P0 BRA `(.L_x_12) ;  /* 0xfffffffc00e88947 */ /* 0x000fea000383ffff */
.L_x_11:
[----:B------:R-:W-:Y:S05]  /*0150*/  BSYNC.RECONVERGENT B0 ;  /* 0x0000000000007941 */ /* 0x000fea0003800200 */
.L_x_10:
[----:B------:R-:W0:Y:S01]  /*0160*/  S2UR UR5, SR_CgaCtaId ;  /* 0x00000000000579c3 */ /* 0x000e220000008800 */
[----:B------:R-:W-:Y:S01]  /*0170*/  UMOV UR4, 0x400 ;  /* 0x0000040000047882 */ /* 0x000fe20000000000 */
[----:B------:R-:W-:Y:S01]  /*0180*/  UISETP.GE.U32.AND UP0, UPT, UR8, 0x2, UPT ;  /* 0x000000020800788c */ /* 0x000fe2000bf06070 */
[----:B------:R-:W-:Y:S01]  /*0190*/  ISETP.NE.AND P0, PT, R9, RZ, PT ;  /* 0x000000ff0900720c */ /* 0x000fe20003f05270 */
[----:B0-----:R-:W-:-:S06]  /*01a0*/  ULEA UR4, UR5, UR4, 0x18 ;  /* 0x0000000405047291 */ /* 0x001fcc000f8ec0ff */
[----:B------:R-:W-:-:S05]  /*01b0*/  LEA R3, R9, UR4, 0x2 ;  /* 0x0000000409037c11 */ /* 0x000fca000f8e10ff */
[----:B------:R0:W-:Y:S01]  /*01c0*/  STS [R3], R6 ;  /* 0x0000000603007388 */ /* 0x0001e20000000800 */
[----:B------:R-:W-:Y:S06]  /*01d0*/  BAR.SYNC.DEFER_BLOCKING 0x0 ;  /* 0x0000000000007b1d */ /* 0x000fec0000010000 */
[----:B------:R-:W-:Y:S05]  /*01e0*/  BRA.U !UP0, `(.L_x_13) ;  /* 0x0000000108347547 */ /* 0x000fea000b800000 */
[----:B------:R-:W-:-:S07]  /*01f0*/  HFMA2 R0, -RZ, RZ, 0, 5.9604644775390625e-08 ;  /* 0x00000001ff007431 */ /* 0x000fce00000001ff */
.L_x_14:
[----:B0-----:R-:W-:-:S05]  /*0200*/  IMAD.SHL.U32 R6, R0, 0x2, RZ ;  /* 0x0000000200067824 */ /* 0x001fca00078e00ff */
[----:B------:R-:W-:-:S04]  /*0210*/  IADD3 R2, PT, PT, R6, -0x1, RZ ;  /* 0xffffffff06027810 */ /* 0x000fc80007ffe0ff */
[----:B------:R-:W-:-:S13]  /*0220*/  LOP3.LUT P1, RZ, R2, R9, RZ, 0xc0, !PT ;  /* 0x0000000902ff7212 */ /* 0x000fda000782c0ff */
[----:B------:R-:W-:Y:S01]  /*0230*/  @!P1 IMAD R2, R0, 0x4, R3 ;  /* 0x0000000400029824 */ /* 0x000fe200078e0203 */
[----:B------:R-:W-:Y:S01]  /*0240*/  @!P1 LDS R5, [R3] ;  /* 0x0000000003059984 */ /* 0x000fe20000000800 */
[----:B------:R-:W-:-:S04]  /*0250*/  IMAD.MOV.U32 R0, RZ, RZ, R6 ;  /* 0x000000ffff007224 */ /* 0x000fc800078e0006 */
[----:B------:R-:W0:Y:S02]  /*0260*/  @!P1 LDS R2, [R2] ;  /* 0x0000000002029984 */ /* 0x000e240000000800 */
[----:B0-----:R-:W-:-:S05]  /*0270*/  @!P1 IADD3 R4, PT, PT, R2, R5, RZ ;  /* 0x0000000502049210 */ /* 0x001fca0007ffe0ff */
[----:B------:R1:W-:Y:S01]  /*0280*/  @!P1 STS [R3], R4 ;  /* 0x0000000403009388 */ /* 0x0003e20000000800 */
[----:B------:R-:W-:Y:S01]  /*0290*/  BAR.SYNC.DEFER_BLOCKING 0x0 ;  /* 0x0000000000007b1d */ /* 0x000fe20000010000 */
[----:B------:R-:W-:-:S13]  /*02a0*/  ISETP.GE.U32.AND P1, PT, R6, UR8, PT ;  /* 0x0000000806007c0c */ /* 0x000fda000bf26070 */
[----:B-1----:R-:W-:Y:S05]  /*02b0*/  @!P1 BRA `(.L_x_14) ;  /* 0xfffffffc00d09947 */ /* 0x002fea000383ffff */
.L_x_13:
[----:B------:R-:W-:Y:S05]  /*02c0*/  @P0 EXIT ;  /* 0x000000000000094d */ /* 0x000fea0003800000 */
[----:B------:R-:W1:Y:S01]  /*02d0*/  S2UR UR5, SR_CgaCtaId ;  /* 0x00000000000579c3 */ /* 0x000e620000008800 */
[----:B------:R-:W-:-:S07]  /*02e0*/  UMOV UR4, 0x400 ;  /* 0x0000040000047882 */ /* 0x000fce0000000000 */
[----:B0-----:R-:W0:Y:S01]  /*02f0*/  LDC.64 R2, c[0x0][0x388] ;  /* 0x0000e200ff027b82 */ /* 0x001e220000000a00 */
[----:B-1----:R-:W-:Y:S01]  /*0300*/  ULEA UR4, UR5, UR4, 0x18 ;  /* 0x0000000405047291 */ /* 0x002fe2000f8ec0ff */
[----:B0-----:R-:W-:-:S08]  /*0310*/  IMAD.WIDE.U32 R2, R8, 0x4, R2 ;  /* 0x0000000408027825 */ /* 0x001fd000078e0002 */
[----:B------:R-:W0:Y:S04]  /*0320*/  LDS R5, [UR4] ;  /* 0x00000004ff057984 */ /* 0x000e280008000800 */
[----:B0-----:R-:W-:Y:S01]  /*0330*/  STG.E desc[UR6][R2.64], R5 ;  /* 0x0000000502007986 */ /* 0x001fe2000c101906 */
[----:B------:R-:W-:Y:S05]  /*0340*/  EXIT ;  /* 0x000000000000794d */ /* 0x000fea0003800000 */
.L_x_15:
        /* <DEDUP_REMOVED lines=11> */
.L_x_22:


//--------------------- .text._Z4sum1PiS_i        --------------------------
	.section	.text._Z4sum1PiS_i,"ax",@progbits
	.align	128
        .global         _Z4sum1PiS_i
        .type           _Z4sum1PiS_i,@function
        .size           _Z4sum1PiS_i,(.L_x_23 - _Z4sum1PiS_i)
        .other          _Z4sum1PiS_i,@"STO_CUDA_ENTRY STV_DEFAULT"
_Z4sum1PiS_i:
.text._Z4sum1PiS_i:
[----:B------:R-:W-:Y:S01]  /*0000*/  LDC R1, c[0x0][0x37c] ;  /* 0x0000df00ff017b82 */ /* 0x000fe20000000800 */
[----:B------:R-:W0:Y:S07]  /*0010*/  S2R R0, SR_TID.X ;  /* 0x0000000000007919 */ /* 0x000e2e0000002100 */
[----:B------:R-:W0:Y:S01]  /*0020*/  S2UR UR4, SR_CTAID.X ;  /* 0x00000000000479c3 */ /* 0x000e220000002500 */
[----:B------:R-:W1:Y:S01]  /*0030*/  LDCU UR5, c[0x0][0x390] ;  /* 0x00007200ff0577ac */ /* 0x000e620008000800 */
[----:B------:R-:W-:Y:S01]  /*0040*/  BSSY.RECONVERGENT B0, `(.L_x_16) ;  /* 0x0000012000007945 */ /* 0x000fe20003800200 */
[----:B------:R-:W2:Y:S01]  /*0050*/  S2R R8, SR_LANEID ;  /* 0x0000000000087919 */ /* 0x000ea20000000000 */
[----:B------:R-:W-:Y:S01]  /*0060*/  HFMA2 R6, -RZ, RZ, 0, 0 ;  /* 0x00000000ff067431 */ /* 0x000fe200000001ff */
[----:B------:R-:W3:Y:S03]  /*0070*/  LDCU.64 UR6, c[0x0][0x358] ;  /* 0x00006b00ff0677ac */ /* 0x000ee60008000a00 */
[----:B------:R-:W0:Y:S02]  /*0080*/  LDC R7, c[0x0][0x360] ;  /* 0x0000d800ff077b82 */ /* 0x000e240000000800 */
[----:B0-----:R-:W-:-:S05]  /*0090*/  IMAD R0, R7, UR4, R0 ;  /* 0x0000000407007c24 */ /* 0x001fca000f8e0200 */
[----:B-1----:R-:W-:-:S13]  /*00a0*/  ISETP.GE.AND P0, PT, R0, UR5, PT ;  /* 0x0000000500007c0c */ /* 0x002fda000bf06270 */
[----:B--23--:R-:W-:Y:S05]  /*00b0*/  @P0 BRA `(.L_x_17) ;  /* 0x0000000000280947 */ /* 0x00cfea0003800000 */
[----:B------:R-:W0:Y:S01]  /*00c0*/  LDC.64 R4, c[0x0][0x380] ;  /* 0x0000e000ff047b82 */ /* 0x000e220000000a00 */
[----:B------:R-:W1:Y:S01]  /*00d0*/  LDCU UR4, c[0x0][0x370] ;  /* 0x00006e00ff0477ac */ /* 0x000e620008000800 */
[----:B------:R-:W-:Y:S01]  /*00e0*/  MOV R6, RZ ;  /* 0x000000ff00067202 */ /* 0x000fe20000000f00 */
[----:B-1----:R-:W-:-:S07]  /*00f0*/  IMAD R7, R7, UR4, RZ ;  /* 0x0000000407077c24 */ /* 0x002fce000f8e02ff */
.L_x_18:
[----:B0-----:R-:W-:-:S06]  /*0100*/  IMAD.WIDE R2, R0, 0x4, R4 ;  /* 0x0000000400027825 */ /* 0x001fcc00078e0204 */
[----:B------:R-:W2:Y:S01]  /*0110*/  LDG.E R3, desc[UR6][R2.64] ;  /* 0x0000000602037981 */ /* 0x000ea2000c1e1900 */
[----:B------:R-:W-:-:S05]  /*0120*/  IMAD.IADD R0, R7, 0x1, R0 ;  /* 0x0000000107007824 */ /* 0x000fca00078e0200 */
[----:B------:R-:W-:Y:S02]  /*0130*/  ISETP.GE.AND P0, PT, R0, UR5, PT ;  /* 0x0000000500007c0c */ /* 0x000fe4000bf06270 */
[----:B--2---:R-:W-:-:S11]  /*0140*/  IADD3 R6, PT, PT, R3, R6, RZ ;  /* 0x0000000603067210 */ /* 0x004fd60007ffe0ff */
[----:B------:R-:W-:Y:S05]  /*0150*/  @!P0 BRA `(.L_x_18) ;  /* 0xfffffffc00e88947 */ /* 0x000fea000383ffff */
.L_x_17:
[----:B------:R-:W-:Y:S05]  /*0160*/  BSYNC.RECONVERGENT B0 ;  /* 0x0000000000007941 */ /* 0x000fea0003800200 */
.L_x_16:
[----:B------:R-:W0:Y:S08]  /*0170*/  REDUX.SUM UR8, R6 ;  /* 0x00000000060873c4 */ /* 0x000e30000000c000 */
[----:B------:R-:W1:Y:S01]  /*0180*/  LDC.64 R2, c[0x0][0x388] ;  /* 0x0000e200ff027b82 */ /* 0x000e620000000a00 */
[----:B------:R-:W-:Y:S02]  /*0190*/  VOTEU.ANY UR4, UPT, PT ;  /* 0x0000000000047886 */ /* 0x000fe400038e0100 */
[----:B------:R-:W-:-:S06]  /*01a0*/  UFLO.U32 UR4, UR4 ;  /* 0x00000004000472bd */ /* 0x000fcc00080e0000 */
[----:B------:R-:W-:Y:S01]  /*01b0*/  ISETP.EQ.U32.AND P0, PT, R8, UR4, PT ;  /* 0x0000000408007c0c */ /* 0x000fe2000bf02070 */
[----:B0-----:R-:W-:-:S12]  /*01c0*/  IMAD.U32 R5, RZ, RZ, UR8 ;  /* 0x00000008ff057e24 */ /* 0x001fd8000f8e00ff */
[----:B-1----:R-:W-:Y:S01]  /*01d0*/  @P0 REDG.E.ADD.STRONG.GPU desc[UR6][R2.64], R5 ;  /* 0x000000050200098e */ /* 0x002fe2000c12e106 */
[----:B------:R-:W-:Y:S05]  /*01e0*/  EXIT ;  /* 0x000000000000794d */ /* 0x000fea0003800000 */
.L_x_19:
        /* <DEDUP_REMOVED lines=9> */
.L_x_23:


//--------------------- .nv.shared._Z4sum5PiS_i   --------------------------
	.section	.nv.shared._Z4sum5PiS_i,"aw",@nobits
	.sectionflags	@""
	.align	4
.nv.shared._Z4sum5PiS_i:
	.zero		1152


//--------------------- .nv.shared.reserved.0     --------------------------
	.section	.nv.shared.reserved.0,"aw",@nobits
	.weak		__nv_reservedSMEM_offset_0_alias
	.size		__nv_reservedSMEM_offset_0_alias, 0, 64
	.other		__nv_reservedSMEM_offset_0_alias,@"STO_CUDA_RESERVED_SHARED STV_DEFAULT"
__nv_reservedSMEM_offset_0_alias:
	.zero		0
	.zero		64


//--------------------- .nv.shared._Z4sum3PiS_i   --------------------------
	.section	.nv.shared._Z4sum3PiS_i,"aw",@nobits
	.sectionflags	@""
	.align	4
.nv.shared._Z4sum3PiS_i:
	.zero		2048


//--------------------- .nv.shared._Z4sum2PiS_i   --------------------------
	.section	.nv.shared._Z4sum2PiS_i,"aw",@nobits
	.sectionflags	@""
	.align	4
.nv.shared._Z4sum2PiS_i:
	.zero		2048


//--------------------- .nv.constant0._Z4sum5PiS_i --------------------------
	.section	.nv.constant0._Z4sum5PiS_i,"a",@progbits
	.sectionflags	@""
	.align	4
.nv.constant0._Z4sum5PiS_i:
	.zero		916


//--------------------- .nv.constant0._Z4sum3PiS_i --------------------------
	.section	.nv.constant0._Z4sum3PiS_i,"a",@progbits
	.sectionflags	@""
	.align	4
.nv.constant0._Z4sum3PiS_i:
	.zero		916


//--------------------- .nv.constant0._Z4sum2PiS_i --------------------------
	.section	.nv.constant0._Z4sum2PiS_i,"a",@progbits
	.sectionflags	@""
	.align	4
.nv.constant0._Z4sum2PiS_i:
	.zero		916


//--------------------- .nv.constant0._Z4sum1PiS_i --------------------------
	.section	.nv.constant0._Z4sum1PiS_i,"a",@progbits
	.sectionflags	@""
	.align	4
.nv.constant0._Z4sum1PiS_i:
	.zero		916


//--------------------- SYMBOLS --------------------------

	.type		.nv.reservedSmem.offset0,@object
	.size		.nv.reservedSmem.offset0,0x4
	.type		.nv.reservedSmem.cap,@object
	.size		.nv.reservedSmem.cap,0x4
